//
// Generated by NVIDIA NVVM Compiler
//
// Compiler Build ID: CL-36424714
// Cuda compilation tools, release 13.0, V13.0.88
// Based on NVVM 20.0.0
//

.version 9.0
.target sm_100
.address_size 64

	// .globl	_Z26correlation_forward_kernelPfPKfS1_iiii

.visible .entry _Z26correlation_forward_kernelPfPKfS1_iiii(
	.param .u64 .ptr .align 1 _Z26correlation_forward_kernelPfPKfS1_iiii_param_0,
	.param .u64 .ptr .align 1 _Z26correlation_forward_kernelPfPKfS1_iiii_param_1,
	.param .u64 .ptr .align 1 _Z26correlation_forward_kernelPfPKfS1_iiii_param_2,
	.param .u32 _Z26correlation_forward_kernelPfPKfS1_iiii_param_3,
	.param .u32 _Z26correlation_forward_kernelPfPKfS1_iiii_param_4,
	.param .u32 _Z26correlation_forward_kernelPfPKfS1_iiii_param_5,
	.param .u32 _Z26correlation_forward_kernelPfPKfS1_iiii_param_6
)
{
	.reg .pred 	%p<25>;
	.reg .b32 	%r<87>;
	.reg .b32 	%f<128>;
	.reg .b64 	%rd<27>;

	ld.param.u64 	%rd8, [_Z26correlation_forward_kernelPfPKfS1_iiii_param_0];
	ld.param.u64 	%rd9, [_Z26correlation_forward_kernelPfPKfS1_iiii_param_1];
	ld.param.u64 	%rd10, [_Z26correlation_forward_kernelPfPKfS1_iiii_param_2];
	ld.param.u32 	%r39, [_Z26correlation_forward_kernelPfPKfS1_iiii_param_3];
	ld.param.u32 	%r40, [_Z26correlation_forward_kernelPfPKfS1_iiii_param_4];
	ld.param.u32 	%r41, [_Z26correlation_forward_kernelPfPKfS1_iiii_param_5];
	ld.param.u32 	%r42, [_Z26correlation_forward_kernelPfPKfS1_iiii_param_6];
	cvta.to.global.u64 	%rd1, %rd10;
	cvta.to.global.u64 	%rd2, %rd9;
	mov.u32 	%r1, %ctaid.y;
	mov.u32 	%r2, %ctaid.z;
	shl.b32 	%r43, %r42, 1;
	or.b32  	%r3, %r43, 1;
	mul.lo.s32 	%r4, %r41, %r40;
	mul.lo.s32 	%r5, %r41, %r39;
	neg.s32 	%r6, %r42;
	setp.lt.s32 	%p1, %r42, 0;
	@%p1 bra 	$L__BB0_22;
	mov.u32 	%r44, %ctaid.x;
	mov.u32 	%r7, %tid.x;
	mul.lo.s32 	%r45, %r39, %r44;
	mul.lo.s32 	%r8, %r45, %r4;
	mul.lo.s32 	%r46, %r39, %r2;
	mad.lo.s32 	%r47, %r5, %r1, %r46;
	add.s32 	%r9, %r47, %r8;
	mul.lo.s32 	%r48, %r40, %r44;
	mul.lo.s32 	%r49, %r48, %r3;
	mad.lo.s32 	%r50, %r49, %r3, %r1;
	mad.lo.s32 	%r10, %r50, %r41, %r2;
	cvt.rn.f32.s32 	%f1, %r39;
	not.b32 	%r51, %r7;
	add.s32 	%r11, %r39, %r51;
	shr.u32 	%r52, %r11, 5;
	add.s32 	%r53, %r52, 1;
	and.b32  	%r12, %r53, 15;
	and.b32  	%r13, %r53, 7;
	and.b32  	%r14, %r53, 3;
	and.b32  	%r54, %r53, 268435440;
	neg.s32 	%r15, %r54;
	add.s64 	%rd3, %rd2, 1024;
	add.s64 	%rd4, %rd1, 1024;
	cvta.to.global.u64 	%rd5, %rd8;
	mov.u32 	%r78, %r6;
$L__BB0_2:
	add.s32 	%r17, %r78, %r1;
	add.s32 	%r55, %r78, %r42;
	mad.lo.s32 	%r18, %r55, %r3, %r42;
	mov.u32 	%r79, %r6;
$L__BB0_3:
	mov.u32 	%r19, %r79;
	setp.ge.s32 	%p2, %r17, %r40;
	add.s32 	%r20, %r19, %r2;
	or.b32  	%r56, %r20, %r17;
	setp.lt.s32 	%p3, %r56, 0;
	setp.ge.s32 	%p4, %r20, %r41;
	or.pred  	%p5, %p4, %p2;
	or.pred  	%p6, %p5, %p3;
	@%p6 bra 	$L__BB0_20;
	setp.ge.s32 	%p7, %r7, %r39;
	mov.f32 	%f127, 0f00000000;
	@%p7 bra 	$L__BB0_18;
	setp.lt.u32 	%p8, %r11, 480;
	mad.lo.s32 	%r57, %r17, %r5, %r8;
	mad.lo.s32 	%r21, %r20, %r39, %r57;
	mov.f32 	%f127, 0f00000000;
	mov.u32 	%r84, %r7;
	@%p8 bra 	$L__BB0_8;
	add.s32 	%r81, %r7, %r9;
	add.s32 	%r80, %r7, %r21;
	mov.f32 	%f127, 0f00000000;
	mov.u32 	%r82, %r15;
	mov.u32 	%r84, %r7;
$L__BB0_7:
	.pragma "nounroll";
	mul.wide.s32 	%rd11, %r81, 4;
	add.s64 	%rd12, %rd3, %rd11;
	mul.wide.s32 	%rd13, %r80, 4;
	add.s64 	%rd14, %rd4, %rd13;
	ld.global.nc.f32 	%f21, [%rd12+-1024];
	ld.global.nc.f32 	%f22, [%rd14+-1024];
	fma.rn.f32 	%f23, %f21, %f22, %f127;
	ld.global.nc.f32 	%f24, [%rd12+-896];
	ld.global.nc.f32 	%f25, [%rd14+-896];
	fma.rn.f32 	%f26, %f24, %f25, %f23;
	ld.global.nc.f32 	%f27, [%rd12+-768];
	ld.global.nc.f32 	%f28, [%rd14+-768];
	fma.rn.f32 	%f29, %f27, %f28, %f26;
	ld.global.nc.f32 	%f30, [%rd12+-640];
	ld.global.nc.f32 	%f31, [%rd14+-640];
	fma.rn.f32 	%f32, %f30, %f31, %f29;
	ld.global.nc.f32 	%f33, [%rd12+-512];
	ld.global.nc.f32 	%f34, [%rd14+-512];
	fma.rn.f32 	%f35, %f33, %f34, %f32;
	ld.global.nc.f32 	%f36, [%rd12+-384];
	ld.global.nc.f32 	%f37, [%rd14+-384];
	fma.rn.f32 	%f38, %f36, %f37, %f35;
	ld.global.nc.f32 	%f39, [%rd12+-256];
	ld.global.nc.f32 	%f40, [%rd14+-256];
	fma.rn.f32 	%f41, %f39, %f40, %f38;
	ld.global.nc.f32 	%f42, [%rd12+-128];
	ld.global.nc.f32 	%f43, [%rd14+-128];
	fma.rn.f32 	%f44, %f42, %f43, %f41;
	ld.global.nc.f32 	%f45, [%rd12];
	ld.global.nc.f32 	%f46, [%rd14];
	fma.rn.f32 	%f47, %f45, %f46, %f44;
	ld.global.nc.f32 	%f48, [%rd12+128];
	ld.global.nc.f32 	%f49, [%rd14+128];
	fma.rn.f32 	%f50, %f48, %f49, %f47;
	ld.global.nc.f32 	%f51, [%rd12+256];
	ld.global.nc.f32 	%f52, [%rd14+256];
	fma.rn.f32 	%f53, %f51, %f52, %f50;
	ld.global.nc.f32 	%f54, [%rd12+384];
	ld.global.nc.f32 	%f55, [%rd14+384];
	fma.rn.f32 	%f56, %f54, %f55, %f53;
	ld.global.nc.f32 	%f57, [%rd12+512];
	ld.global.nc.f32 	%f58, [%rd14+512];
	fma.rn.f32 	%f59, %f57, %f58, %f56;
	ld.global.nc.f32 	%f60, [%rd12+640];
	ld.global.nc.f32 	%f61, [%rd14+640];
	fma.rn.f32 	%f62, %f60, %f61, %f59;
	ld.global.nc.f32 	%f63, [%rd12+768];
	ld.global.nc.f32 	%f64, [%rd14+768];
	fma.rn.f32 	%f65, %f63, %f64, %f62;
	ld.global.nc.f32 	%f66, [%rd12+896];
	ld.global.nc.f32 	%f67, [%rd14+896];
	fma.rn.f32 	%f127, %f66, %f67, %f65;
	add.s32 	%r84, %r84, 512;
	add.s32 	%r82, %r82, 16;
	add.s32 	%r81, %r81, 512;
	add.s32 	%r80, %r80, 512;
	setp.ne.s32 	%p9, %r82, 0;
	@%p9 bra 	$L__BB0_7;
$L__BB0_8:
	setp.eq.s32 	%p10, %r12, 0;
	@%p10 bra 	$L__BB0_18;
	add.s32 	%r58, %r12, -1;
	setp.lt.u32 	%p11, %r58, 7;
	@%p11 bra 	$L__BB0_11;
	add.s32 	%r59, %r9, %r84;
	add.s32 	%r60, %r21, %r84;
	mul.wide.s32 	%rd15, %r59, 4;
	add.s64 	%rd16, %rd2, %rd15;
	ld.global.nc.f32 	%f69, [%rd16];
	mul.wide.s32 	%rd17, %r60, 4;
	add.s64 	%rd18, %rd1, %rd17;
	ld.global.nc.f32 	%f70, [%rd18];
	fma.rn.f32 	%f71, %f69, %f70, %f127;
	ld.global.nc.f32 	%f72, [%rd16+128];
	ld.global.nc.f32 	%f73, [%rd18+128];
	fma.rn.f32 	%f74, %f72, %f73, %f71;
	ld.global.nc.f32 	%f75, [%rd16+256];
	ld.global.nc.f32 	%f76, [%rd18+256];
	fma.rn.f32 	%f77, %f75, %f76, %f74;
	ld.global.nc.f32 	%f78, [%rd16+384];
	ld.global.nc.f32 	%f79, [%rd18+384];
	fma.rn.f32 	%f80, %f78, %f79, %f77;
	ld.global.nc.f32 	%f81, [%rd16+512];
	ld.global.nc.f32 	%f82, [%rd18+512];
	fma.rn.f32 	%f83, %f81, %f82, %f80;
	ld.global.nc.f32 	%f84, [%rd16+640];
	ld.global.nc.f32 	%f85, [%rd18+640];
	fma.rn.f32 	%f86, %f84, %f85, %f83;
	ld.global.nc.f32 	%f87, [%rd16+768];
	ld.global.nc.f32 	%f88, [%rd18+768];
	fma.rn.f32 	%f89, %f87, %f88, %f86;
	ld.global.nc.f32 	%f90, [%rd16+896];
	ld.global.nc.f32 	%f91, [%rd18+896];
	fma.rn.f32 	%f127, %f90, %f91, %f89;
	add.s32 	%r84, %r84, 256;
$L__BB0_11:
	setp.eq.s32 	%p12, %r13, 0;
	@%p12 bra 	$L__BB0_18;
	add.s32 	%r61, %r13, -1;
	setp.lt.u32 	%p13, %r61, 3;
	@%p13 bra 	$L__BB0_14;
	add.s32 	%r62, %r9, %r84;
	add.s32 	%r63, %r21, %r84;
	mul.wide.s32 	%rd19, %r62, 4;
	add.s64 	%rd20, %rd2, %rd19;
	ld.global.nc.f32 	%f93, [%rd20];
	mul.wide.s32 	%rd21, %r63, 4;
	add.s64 	%rd22, %rd1, %rd21;
	ld.global.nc.f32 	%f94, [%rd22];
	fma.rn.f32 	%f95, %f93, %f94, %f127;
	ld.global.nc.f32 	%f96, [%rd20+128];
	ld.global.nc.f32 	%f97, [%rd22+128];
	fma.rn.f32 	%f98, %f96, %f97, %f95;
	ld.global.nc.f32 	%f99, [%rd20+256];
	ld.global.nc.f32 	%f100, [%rd22+256];
	fma.rn.f32 	%f101, %f99, %f100, %f98;
	ld.global.nc.f32 	%f102, [%rd20+384];
	ld.global.nc.f32 	%f103, [%rd22+384];
	fma.rn.f32 	%f127, %f102, %f103, %f101;
	add.s32 	%r84, %r84, 128;
$L__BB0_14:
	setp.eq.s32 	%p14, %r14, 0;
	@%p14 bra 	$L__BB0_18;
	setp.eq.s32 	%p15, %r14, 1;
	add.s32 	%r64, %r9, %r84;
	add.s32 	%r65, %r21, %r84;
	mul.wide.s32 	%rd23, %r64, 4;
	add.s64 	%rd6, %rd2, %rd23;
	ld.global.nc.f32 	%f104, [%rd6];
	mul.wide.s32 	%rd24, %r65, 4;
	add.s64 	%rd7, %rd1, %rd24;
	ld.global.nc.f32 	%f105, [%rd7];
	fma.rn.f32 	%f127, %f104, %f105, %f127;
	@%p15 bra 	$L__BB0_18;
	setp.eq.s32 	%p16, %r14, 2;
	ld.global.nc.f32 	%f106, [%rd6+128];
	ld.global.nc.f32 	%f107, [%rd7+128];
	fma.rn.f32 	%f127, %f106, %f107, %f127;
	@%p16 bra 	$L__BB0_18;
	ld.global.nc.f32 	%f108, [%rd6+256];
	ld.global.nc.f32 	%f109, [%rd7+256];
	fma.rn.f32 	%f127, %f108, %f109, %f127;
$L__BB0_18:
	setp.ne.s32 	%p17, %r7, 0;
	bar.sync 	0;
	mov.b32 	%r66, %f127;
	shfl.sync.down.b32	%r67|%p18, %r66, 16, 31, -1;
	mov.b32 	%f110, %r67;
	add.f32 	%f111, %f127, %f110;
	mov.b32 	%r68, %f111;
	shfl.sync.down.b32	%r69|%p19, %r68, 8, 31, -1;
	mov.b32 	%f112, %r69;
	add.f32 	%f113, %f111, %f112;
	mov.b32 	%r70, %f113;
	shfl.sync.down.b32	%r71|%p20, %r70, 4, 31, -1;
	mov.b32 	%f114, %r71;
	add.f32 	%f115, %f113, %f114;
	mov.b32 	%r72, %f115;
	shfl.sync.down.b32	%r73|%p21, %r72, 2, 31, -1;
	mov.b32 	%f116, %r73;
	add.f32 	%f117, %f115, %f116;
	mov.b32 	%r74, %f117;
	shfl.sync.down.b32	%r75|%p22, %r74, 1, 31, -1;
	mov.b32 	%f118, %r75;
	add.f32 	%f16, %f117, %f118;
	@%p17 bra 	$L__BB0_20;
	add.s32 	%r76, %r18, %r19;
	mad.lo.s32 	%r77, %r76, %r4, %r10;
	div.rn.f32 	%f119, %f16, %f1;
	mul.wide.s32 	%rd25, %r77, 4;
	add.s64 	%rd26, %rd5, %rd25;
	st.global.f32 	[%rd26], %f119;
$L__BB0_20:
	add.s32 	%r79, %r19, 1;
	setp.ne.s32 	%p23, %r19, %r42;
	@%p23 bra 	$L__BB0_3;
	add.s32 	%r38, %r78, 1;
	setp.ne.s32 	%p24, %r78, %r42;
	mov.u32 	%r78, %r38;
	@%p24 bra 	$L__BB0_2;
$L__BB0_22:
	ret;

}


// ===== COMPILED SASS (sm_100) =====

	.target	sm_100

	.elftype	@"ET_EXEC"


//--------------------- .note.nv.tkinfo           --------------------------
	.section	.note.nv.tkinfo,"",@"SHT_NOTE"
	.sectionflags	@"SHF_NOTE_NV_TKINFO"
	.tkinfo
        /*0018*/ 	.word	0x00000002
        /*0030*/ 	.string	""
        /*0030*/ 	.string	"ptxas"
        /*0030*/ 	.string	"Cuda compilation tools, release 13.0, V13.0.88"
        /*0030*/ 	.string	"Build cuda_13.0.r13.0/compiler.36424714_0"
        /*0030*/ 	.string	"-arch sm_100 -m 64 "



//--------------------- .note.nv.cuinfo           --------------------------
	.section	.note.nv.cuinfo,"",@"SHT_NOTE"
	.sectionflags	@"SHF_NOTE_NV_CUINFO"
        /*0018*/ 	.short	0x0002
        /*001a*/ 	.short	0x0064
        /*001c*/ 	.short	0x0082
	.zero		2


//--------------------- .nv.info                  --------------------------
	.section	.nv.info,"",@"SHT_CUDA_INFO"
	.align	4


	//----- nvinfo : EIATTR_REGCOUNT
	.align		4
        /*0000*/ 	.byte	0x04, 0x2f
        /*0002*/ 	.short	(.L_1 - .L_0)
	.align		4
.L_0:
        /*0004*/ 	.word	index@(_Z26correlation_forward_kernelPfPKfS1_iiii)
        /*0008*/ 	.word	0x00000020


	//----- nvinfo : EIATTR_FRAME_SIZE
	.align		4
.L_1:
        /*000c*/ 	.byte	0x04, 0x11
        /*000e*/ 	.short	(.L_3 - .L_2)
	.align		4
.L_2:
        /*0010*/ 	.word	index@($__internal_0_$__cuda_sm3x_div_rn_noftz_f32_slowpath)
        /*0014*/ 	.word	0x00000000


	//----- nvinfo : EIATTR_FRAME_SIZE
	.align		4
.L_3:
        /*0018*/ 	.byte	0x04, 0x11
        /*001a*/ 	.short	(.L_5 - .L_4)
	.align		4
.L_4:
        /*001c*/ 	.word	index@(_Z26correlation_forward_kernelPfPKfS1_iiii)
        /*0020*/ 	.word	0x00000000


	//----- nvinfo : EIATTR_MIN_STACK_SIZE
	.align		4
.L_5:
        /*0024*/ 	.byte	0x04, 0x12
        /*0026*/ 	.short	(.L_7 - .L_6)
	.align		4
.L_6:
        /*0028*/ 	.word	index@(_Z26correlation_forward_kernelPfPKfS1_iiii)
        /*002c*/ 	.word	0x00000000
.L_7:


//--------------------- .nv.compat                --------------------------
	.section	.nv.compat,"",@"SHT_CUDA_COMPAT_INFO"
	.align	4
        /*0000*/ 	.byte	0x02, 0x09, 0x00, 0x00, 0x02, 0x02, 0x01, 0x00, 0x02, 0x05, 0x05, 0x00, 0x03, 0x07, 0x01, 0x01
        /*0010*/ 	.byte	0x02, 0x03, 0x00, 0x00, 0x02, 0x06, 0x01, 0x00, 0x04, 0x0b, 0x08, 0x00, 0x01, 0x00, 0x00, 0x00
        /*0020*/ 	.byte	0x00, 0x00, 0x00, 0x00


//--------------------- .nv.info._Z26correlation_forward_kernelPfPKfS1_iiii --------------------------
	.section	.nv.info._Z26correlation_forward_kernelPfPKfS1_iiii,"",@"SHT_CUDA_INFO"
	.sectionflags	@""
	.align	4


	//----- nvinfo : EIATTR_CUDA_API_VERSION
	.align		4
        /*0000*/ 	.byte	0x04, 0x37
        /*0002*/ 	.short	(.L_9 - .L_8)
.L_8:
        /*0004*/ 	.word	0x00000082


	//----- nvinfo : EIATTR_KPARAM_INFO
	.align		4
.L_9:
        /*0008*/ 	.byte	0x04, 0x17
        /*000a*/ 	.short	(.L_11 - .L_10)
.L_10:
        /*000c*/ 	.word	0x00000000
        /*0010*/ 	.short	0x0006
        /*0012*/ 	.short	0x0024
        /*0014*/ 	.byte	0x00, 0xf0, 0x11, 0x00


	//----- nvinfo : EIATTR_KPARAM_INFO
	.align		4
.L_11:
        /*0018*/ 	.byte	0x04, 0x17
        /*001a*/ 	.short	(.L_13 - .L_12)
.L_12:
        /*001c*/ 	.word	0x00000000
        /*0020*/ 	.short	0x0005
        /*0022*/ 	.short	0x0020
        /*0024*/ 	.byte	0x00, 0xf0, 0x11, 0x00


	//----- nvinfo : EIATTR_KPARAM_INFO
	.align		4
.L_13:
        /*0028*/ 	.byte	0x04, 0x17
        /*002a*/ 	.short	(.L_15 - .L_14)
.L_14:
        /*002c*/ 	.word	0x00000000
        /*0030*/ 	.short	0x0004
        /*0032*/ 	.short	0x001c
        /*0034*/ 	.byte	0x00, 0xf0, 0x11, 0x00


	//----- nvinfo : EIATTR_KPARAM_INFO
	.align		4
.L_15:
        /*0038*/ 	.byte	0x04, 0x17
        /*003a*/ 	.short	(.L_17 - .L_16)
.L_16:
        /*003c*/ 	.word	0x00000000
        /*0040*/ 	.short	0x0003
        /*0042*/ 	.short	0x0018
        /*0044*/ 	.byte	0x00, 0xf0, 0x11, 0x00


	//----- nvinfo : EIATTR_KPARAM_INFO
	.align		4
.L_17:
        /*0048*/ 	.byte	0x04, 0x17
        /*004a*/ 	.short	(.L_19 - .L_18)
.L_18:
        /*004c*/ 	.word	0x00000000
        /*0050*/ 	.short	0x0002
        /*0052*/ 	.short	0x0010
        /*0054*/ 	.byte	0x00, 0xf5, 0x21, 0x00


	//----- nvinfo : EIATTR_KPARAM_INFO
	.align		4
.L_19:
        /*0058*/ 	.byte	0x04, 0x17
        /*005a*/ 	.short	(.L_21 - .L_20)
.L_20:
        /*005c*/ 	.word	0x00000000
        /*0060*/ 	.short	0x0001
        /*0062*/ 	.short	0x0008
        /*0064*/ 	.byte	0x00, 0xf5, 0x21, 0x00


	//----- nvinfo : EIATTR_KPARAM_INFO
	.align		4
.L_21:
        /*0068*/ 	.byte	0x04, 0x17
        /*006a*/ 	.short	(.L_23 - .L_22)
.L_22:
        /*006c*/ 	.word	0x00000000
        /*0070*/ 	.short	0x0000
        /*0072*/ 	.short	0x0000
        /*0074*/ 	.byte	0x00, 0xf5, 0x21, 0x00


	//----- nvinfo : EIATTR_SPARSE_MMA_MASK
	.align		4
.L_23:
        /*0078*/ 	.byte	0x03, 0x50
        /*007a*/ 	.short	0x0000


	//----- nvinfo : EIATTR_MAXREG_COUNT
	.align		4
        /*007c*/ 	.byte	0x03, 0x1b
        /*007e*/ 	.short	0x00ff


	//----- nvinfo : EIATTR_NUM_BARRIERS
	.align		4
        /*0080*/ 	.byte	0x02, 0x4c
        /*0082*/ 	.byte	0x01
	.zero		1


	//----- nvinfo : EIATTR_MERCURY_ISA_VERSION
	.align		4
        /*0084*/ 	.byte	0x03, 0x5f
        /*0086*/ 	.short	0x0101


	//----- nvinfo : EIATTR_COOP_GROUP_MASK_REGIDS
	.align		4
        /*0088*/ 	.byte	0x04, 0x29
        /*008a*/ 	.short	(.L_25 - .L_24)


	//   ....[0]....
.L_24:
        /*008c*/ 	.word	0xffffffff


	//   ....[1]....
        /*0090*/ 	.word	0xffffffff


	//   ....[2]....
        /*0094*/ 	.word	0xffffffff


	//   ....[3]....
        /*0098*/ 	.word	0xffffffff


	//   ....[4]....
        /*009c*/ 	.word	0xffffffff


	//----- nvinfo : EIATTR_COOP_GROUP_INSTR_OFFSETS
	.align		4
.L_25:
        /*00a0*/ 	.byte	0x04, 0x28
        /*00a2*/ 	.short	(.L_27 - .L_26)


	//   ....[0]....
.L_26:
        /*00a4*/ 	.word	0x00000dc0


	//   ....[1]....
        /*00a8*/ 	.word	0x00000e10


	//   ....[2]....
        /*00ac*/ 	.word	0x00000e30


	//   ....[3]....
        /*00b0*/ 	.word	0x00000e50


	//   ....[4]....
        /*00b4*/ 	.word	0x00000e70


	//----- nvinfo : EIATTR_VRC_CTA_INIT_COUNT
	.align		4
.L_27:
        /*00b8*/ 	.byte	0x02, 0x4a
	.zero		1
	.zero		1


	//----- nvinfo : EIATTR_EXIT_INSTR_OFFSETS
	.align		4
        /*00bc*/ 	.byte	0x04, 0x1c
        /*00be*/ 	.short	(.L_29 - .L_28)


	//   ....[0]....
.L_28:
        /*00c0*/ 	.word	0x00000030


	//   ....[1]....
        /*00c4*/ 	.word	0x00001050


	//----- nvinfo : EIATTR_CRS_STACK_SIZE
	.align		4
.L_29:
        /*00c8*/ 	.byte	0x04, 0x1e
        /*00ca*/ 	.short	(.L_31 - .L_30)
.L_30:
        /*00cc*/ 	.word	0x00000000


	//----- nvinfo : EIATTR_CBANK_PARAM_SIZE
	.align		4
.L_31:
        /*00d0*/ 	.byte	0x03, 0x19
        /*00d2*/ 	.short	0x0028


	//----- nvinfo : EIATTR_PARAM_CBANK
	.align		4
        /*00d4*/ 	.byte	0x04, 0x0a
        /*00d6*/ 	.short	(.L_33 - .L_32)
	.align		4
.L_32:
        /*00d8*/ 	.word	index@(.nv.constant0._Z26correlation_forward_kernelPfPKfS1_iiii)
        /*00dc*/ 	.short	0x0380
        /*00de*/ 	.short	0x0028


	//----- nvinfo : EIATTR_SW_WAR
	.align		4
.L_33:
        /*00e0*/ 	.byte	0x04, 0x36
        /*00e2*/ 	.short	(.L_35 - .L_34)
.L_34:
        /*00e4*/ 	.word	0x00000008
.L_35:


//--------------------- .nv.callgraph             --------------------------
	.section	.nv.callgraph,"",@"SHT_CUDA_CALLGRAPH"
	.align	4
	.sectionentsize	8
	.align		4
        /*0000*/ 	.word	0x00000000
	.align		4
        /*0004*/ 	.word	0xffffffff
	.align		4
        /*0008*/ 	.word	0x00000000
	.align		4
        /*000c*/ 	.word	0xfffffffe
	.align		4
        /*0010*/ 	.word	0x00000000
	.align		4
        /*0014*/ 	.word	0xfffffffd
	.align		4
        /*0018*/ 	.word	0x00000000
	.align		4
        /*001c*/ 	.word	0xfffffffc


//--------------------- .text._Z26correlation_forward_kernelPfPKfS1_iiii --------------------------
	.section	.text._Z26correlation_forward_kernelPfPKfS1_iiii,"ax",@progbits
	.align	128
        .global         _Z26correlation_forward_kernelPfPKfS1_iiii
        .type           _Z26correlation_forward_kernelPfPKfS1_iiii,@function
        .size           _Z26correlation_forward_kernelPfPKfS1_iiii,(.L_x_27 - _Z26correlation_forward_kernelPfPKfS1_iiii)
        .other          _Z26correlation_forward_kernelPfPKfS1_iiii,@"STO_CUDA_ENTRY STV_DEFAULT"
_Z26correlation_forward_kernelPfPKfS1_iiii:
.text._Z26correlation_forward_kernelPfPKfS1_iiii:
[----:B------:R-:W-:Y:S01]  /*0000*/  LDC R1, c[0x0][0x37c] ;  /* 0x0000df00ff017b82 */ /* 0x000fe20000000800 */
[----:B------:R-:W0:Y:S02]  /*0010*/  LDCU.64 UR8, c[0x0][0x3a0] ;  /* 0x00007400ff0877ac */ /* 0x000e240008000a00 */
[----:B0-----:R-:W-:-:S13]  /*0020*/  ISETP.LE.AND P0, PT, RZ, UR9, PT ;  /* 0x00000009ff007c0c */ /* 0x001fda000bf03270 */
[----:B------:R-:W-:Y:S05]  /*0030*/  @!P0 EXIT ;  /* 0x000000000000894d */ /* 0x000fea0003800000 */
[----:B------:R-:W0:Y:S01]  /*0040*/  S2R R6, SR_TID.X ;  /* 0x0000000000067919 */ /* 0x000e220000002100 */
[----:B------:R-:W1:Y:S01]  /*0050*/  S2UR UR5, SR_CTAID.X ;  /* 0x00000000000579c3 */ /* 0x000e620000002500 */
[----:B------:R-:W2:Y:S01]  /*0060*/  LDCU.64 UR22, c[0x0][0x398] ;  /* 0x00007300ff1677ac */ /* 0x000ea20008000a00 */
[----:B------:R-:W3:Y:S06]  /*0070*/  LDCU.64 UR12, c[0x0][0x388] ;  /* 0x00007100ff0c77ac */ /* 0x000eec0008000a00 */
[----:B------:R-:W4:Y:S01]  /*0080*/  S2UR UR19, SR_CTAID.Y ;  /* 0x00000000001379c3 */ /* 0x000f220000002600 */
[----:B------:R-:W5:Y:S01]  /*0090*/  LDCU.64 UR10, c[0x0][0x390] ;  /* 0x00007200ff0a77ac */ /* 0x000f620008000a00 */
[----:B------:R-:W-:-:S02]  /*00a0*/  ULEA UR15, UR9, 0x1, 0x1 ;  /* 0x00000001090f7891 */ /* 0x000fc4000f8e08ff */
[----:B------:R-:W-:-:S04]  /*00b0*/  UIADD3 UR14, UPT, UPT, -UR9, URZ, URZ ;  /* 0x000000ff090e7290 */ /* 0x000fc8000fffe1ff */
[----:B------:R-:W4:Y:S01]  /*00c0*/  S2UR UR20, SR_CTAID.Z ;  /* 0x00000000001479c3 */ /* 0x000f220000002700 */
[----:B--2---:R-:W-:Y:S01]  /*00d0*/  I2FP.F32.S32 R0, UR22 ;  /* 0x0000001600007c45 */ /* 0x004fe20008201400 */
[----:B------:R-:W-:Y:S02]  /*00e0*/  UIMAD UR16, UR8, UR23, URZ ;  /* 0x00000017081072a4 */ /* 0x000fe4000f8e02ff */
[----:B------:R-:W-:Y:S01]  /*00f0*/  UIMAD UR17, UR8, UR22, URZ ;  /* 0x00000016081172a4 */ /* 0x000fe2000f8e02ff */
[----:B------:R-:W-:Y:S01]  /*0100*/  R2UR UR18, R0 ;  /* 0x00000000001272ca */ /* 0x000fe200000e0000 */
[----:B-1----:R-:W-:Y:S02]  /*0110*/  UIMAD UR4, UR5, UR22, URZ ;  /* 0x00000016050472a4 */ /* 0x002fe4000f8e02ff */
[----:B------:R-:W-:Y:S02]  /*0120*/  UIMAD UR5, UR5, UR23, URZ ;  /* 0x00000017050572a4 */ /* 0x000fe4000f8e02ff */
[----:B------:R-:W-:-:S02]  /*0130*/  UIMAD UR4, UR16, UR4, URZ ;  /* 0x00000004100472a4 */ /* 0x000fc4000f8e02ff */
[----:B------:R-:W-:Y:S01]  /*0140*/  UIMAD UR6, UR15, UR5, URZ ;  /* 0x000000050f0672a4 */ /* 0x000fe2000f8e02ff */
[----:B0-----:R-:W-:Y:S01]  /*0150*/  LOP3.LUT R7, RZ, R6, RZ, 0x33, !PT ;  /* 0x00000006ff077212 */ /* 0x001fe200078e33ff */
[----:B---3--:R-:W-:Y:S02]  /*0160*/  UIADD3 UR12, UP0, UPT, UR12, 0x400, URZ ;  /* 0x000004000c0c7890 */ /* 0x008fe4000ff1e0ff */
[----:B-----5:R-:W-:Y:S02]  /*0170*/  UIADD3 UR10, UP1, UPT, UR10, 0x400, URZ ;  /* 0x000004000a0a7890 */ /* 0x020fe4000ff3e0ff */
[----:B------:R-:W-:Y:S01]  /*0180*/  VIADD R7, R7, UR22 ;  /* 0x0000001607077c36 */ /* 0x000fe20008000000 */
[----:B----4-:R-:W-:Y:S02]  /*0190*/  UIMAD UR6, UR15, UR6, UR19 ;  /* 0x000000060f0672a4 */ /* 0x010fe4000f8e0213 */
[----:B------:R-:W-:Y:S02]  /*01a0*/  UIADD3.X UR13, UPT, UPT, URZ, UR13, URZ, UP0, !UPT ;  /* 0x0000000dff0d7290 */ /* 0x000fe400087fe4ff */
[----:B------:R-:W-:Y:S01]  /*01b0*/  LEA.HI R8, R7, 0x1, RZ, 0x1b ;  /* 0x0000000107087811 */ /* 0x000fe200078fd8ff */
[----:B------:R-:W-:-:S02]  /*01c0*/  UIMAD UR7, UR19, UR8, UR20 ;  /* 0x00000008130772a4 */ /* 0x000fc4000f8e0214 */
[----:B------:R-:W-:Y:S01]  /*01d0*/  UIADD3.X UR11, UPT, UPT, URZ, UR11, URZ, UP1, !UPT ;  /* 0x0000000bff0b7290 */ /* 0x000fe20008ffe4ff */
[C---:B------:R-:W-:Y:S01]  /*01e0*/  LOP3.LUT R9, R8.reuse, 0xffffff0, RZ, 0xc0, !PT ;  /* 0x0ffffff008097812 */ /* 0x040fe200078ec0ff */
[----:B------:R-:W-:Y:S01]  /*01f0*/  UIMAD UR5, UR7, UR22, UR4 ;  /* 0x00000016070572a4 */ /* 0x000fe2000f8e0204 */
[C---:B------:R-:W-:Y:S01]  /*0200*/  LOP3.LUT R20, R8.reuse, 0xf, RZ, 0xc0, !PT ;  /* 0x0000000f08147812 */ /* 0x040fe200078ec0ff */
[----:B------:R-:W0:Y:S01]  /*0210*/  LDCU.64 UR22, c[0x0][0x358] ;  /* 0x00006b00ff1677ac */ /* 0x000e220008000a00 */
[C---:B------:R-:W-:Y:S02]  /*0220*/  LOP3.LUT R21, R8.reuse, 0x7, RZ, 0xc0, !PT ;  /* 0x0000000708157812 */ /* 0x040fe400078ec0ff */
[----:B------:R-:W-:Y:S01]  /*0230*/  LOP3.LUT R8, R8, 0x3, RZ, 0xc0, !PT ;  /* 0x0000000308087812 */ /* 0x000fe200078ec0ff */
[----:B------:R-:W-:Y:S01]  /*0240*/  UIMAD UR6, UR6, UR8, UR20 ;  /* 0x00000008060672a4 */ /* 0x000fe2000f8e0214 */
[----:B------:R-:W-:Y:S01]  /*0250*/  IADD3 R9, PT, PT, -R9, RZ, RZ ;  /* 0x000000ff09097210 */ /* 0x000fe20007ffe1ff */
[----:B------:R-:W-:-:S10]  /*0260*/  UMOV UR7, UR14 ;  /* 0x0000000e00077c82 */ /* 0x000fd40008000000 */
.L_x_14:
[----:B0-----:R-:W1:Y:S01]  /*0270*/  LDC R3, c[0x0][0x3a4] ;  /* 0x0000e900ff037b82 */ /* 0x001e620000000800 */
[----:B------:R-:W-:Y:S01]  /*0280*/  IMAD.U32 R0, RZ, RZ, UR7 ;  /* 0x00000007ff007e24 */ /* 0x000fe2000f8e00ff */
[----:B------:R-:W-:Y:S01]  /*0290*/  UIADD3 UR21, UPT, UPT, UR19, UR7, URZ ;  /* 0x0000000713157290 */ /* 0x000fe2000fffe0ff */
[----:B------:R-:W-:Y:S01]  /*02a0*/  UMOV UR8, UR14 ;  /* 0x0000000e00087c82 */ /* 0x000fe20008000000 */
[----:B-1----:R-:W-:Y:S01]  /*02b0*/  IADD3 R10, PT, PT, R3, UR7, RZ ;  /* 0x00000007030a7c10 */ /* 0x002fe2000fffe0ff */
[----:B------:R-:W-:Y:S01]  /*02c0*/  UIADD3 UR7, UPT, UPT, UR7, 0x1, URZ ;  /* 0x0000000107077890 */ /* 0x000fe2000fffe0ff */
[----:B------:R-:W-:-:S03]  /*02d0*/  ISETP.NE.AND P2, PT, R0, R3, PT ;  /* 0x000000030000720c */ /* 0x000fc60003f45270 */
[----:B------:R-:W-:-:S10]  /*02e0*/  IMAD R10, R10, UR15, R3 ;  /* 0x0000000f0a0a7c24 */ /* 0x000fd4000f8e0203 */
.L_x_13:
[----:B------:R-:W1:Y:S01]  /*02f0*/  LDCU UR9, c[0x0][0x39c] ;  /* 0x00007380ff0977ac */ /* 0x000e620008000800 */
[----:B------:R-:W2:Y:S01]  /*0300*/  LDCU UR25, c[0x0][0x3a0] ;  /* 0x00007400ff1977ac */ /* 0x000ea20008000800 */
[----:B------:R-:W-:Y:S02]  /*0310*/  UIADD3 UR24, UPT, UPT, UR20, UR8, URZ ;  /* 0x0000000814187290 */ /* 0x000fe4000fffe0ff */
[----:B-1----:R-:W-:Y:S02]  /*0320*/  UISETP.GE.AND UP0, UPT, UR21, UR9, UPT ;  /* 0x000000091500728c */ /* 0x002fe4000bf06270 */
[----:B------:R-:W-:Y:S02]  /*0330*/  ULOP3.LUT UR9, UR24, UR21, URZ, 0xfc, !UPT ;  /* 0x0000001518097292 */ /* 0x000fe4000f8efcff */
[----:B--2---:R-:W-:-:S04]  /*0340*/  UISETP.GE.OR UP0, UPT, UR24, UR25, UP0 ;  /* 0x000000191800728c */ /* 0x004fc80008706670 */
[----:B------:R-:W-:-:S09]  /*0350*/  UISETP.LT.OR UP0, UPT, UR9, URZ, UP0 ;  /* 0x000000ff0900728c */ /* 0x000fd20008701670 */
[----:B0-----:R-:W-:Y:S05]  /*0360*/  BRA.U UP0, `(.L_x_0) ;  /* 0x0000000d00207547 */ /* 0x001fea000b800000 */
[----:B------:R-:W1:Y:S01]  /*0370*/  LDCU UR25, c[0x0][0x398] ;  /* 0x00007300ff1977ac */ /* 0x000e620008000800 */
[----:B------:R-:W-:Y:S01]  /*0380*/  BSSY.RECONVERGENT B0, `(.L_x_1) ;  /* 0x00000a3000007945 */ /* 0x000fe20003800200 */
[----:B------:R-:W-:Y:S01]  /*0390*/  IMAD.MOV.U32 R15, RZ, RZ, RZ ;  /* 0x000000ffff0f7224 */ /* 0x000fe200078e00ff */
[----:B-1----:R-:W-:-:S13]  /*03a0*/  ISETP.GE.AND P0, PT, R6, UR25, PT ;  /* 0x0000001906007c0c */ /* 0x002fda000bf06270 */
[----:B------:R-:W-:Y:S05]  /*03b0*/  @P0 BRA `(.L_x_2) ;  /* 0x00000008007c0947 */ /* 0x000fea0003800000 */
[----:B------:R-:W-:Y:S01]  /*03c0*/  ISETP.GE.U32.AND P0, PT, R7, 0x1e0, PT ;  /* 0x000001e00700780c */ /* 0x000fe20003f06070 */
[----:B------:R-:W-:Y:S01]  /*03d0*/  UIMAD UR9, UR17, UR21, UR4 ;  /* 0x00000015110972a4 */ /* 0x000fe2000f8e0204 */
[----:B------:R-:W-:Y:S01]  /*03e0*/  MOV R0, UR25 ;  /* 0x0000001900007c02 */ /* 0x000fe20008000f00 */
[----:B------:R-:W-:Y:S01]  /*03f0*/  BSSY.RECONVERGENT B1, `(.L_x_3) ;  /* 0x0000048000017945 */ /* 0x000fe20003800200 */
[----:B------:R-:W-:Y:S01]  /*0400*/  HFMA2 R15, -RZ, RZ, 0, 0 ;  /* 0x00000000ff0f7431 */ /* 0x000fe200000001ff */
[----:B------:R-:W-:Y:S01]  /*0410*/  ISETP.NE.AND P1, PT, R20, RZ, PT ;  /* 0x000000ff1400720c */ /* 0x000fe20003f25270 */
[----:B------:R-:W-:Y:S02]  /*0420*/  IMAD.MOV.U32 R12, RZ, RZ, R6 ;  /* 0x000000ffff0c7224 */ /* 0x000fe400078e0006 */
[----:B------:R-:W-:-:S04]  /*0430*/  IMAD.U32 R11, RZ, RZ, UR9 ;  /* 0x00000009ff0b7e24 */ /* 0x000fc8000f8e00ff */
[----:B------:R-:W-:Y:S01]  /*0440*/  IMAD R11, R0, UR24, R11 ;  /* 0x00000018000b7c24 */ /* 0x000fe2000f8e020b */
[----:B------:R-:W-:Y:S06]  /*0450*/  @!P0 BRA `(.L_x_4) ;  /* 0x0000000400048947 */ /* 0x000fec0003800000 */
[----:B------:R-:W-:Y:S01]  /*0460*/  IADD3 R0, PT, PT, R6, UR5, RZ ;  /* 0x0000000506007c10 */ /* 0x000fe2000fffe0ff */
[----:B------:R-:W-:Y:S01]  /*0470*/  IMAD.IADD R13, R11, 0x1, R6 ;  /* 0x000000010b0d7824 */ /* 0x000fe200078e0206 */
[----:B------:R-:W-:Y:S01]  /*0480*/  MOV R15, RZ ;  /* 0x000000ff000f7202 */ /* 0x000fe20000000f00 */
[----:B------:R-:W-:Y:S01]  /*0490*/  IMAD.MOV.U32 R14, RZ, RZ, R9 ;  /* 0x000000ffff0e7224 */ /* 0x000fe200078e0009 */
[----:B------:R-:W-:-:S07]  /*04a0*/  MOV R12, R6 ;  /* 0x00000006000c7202 */ /* 0x000fce0000000f00 */
.L_x_5:
[----:B------:R-:W-:Y:S01]  /*04b0*/  MOV R3, UR13 ;  /* 0x0000000d00037c02 */ /* 0x000fe20008000f00 */
[----:B------:R-:W-:Y:S01]  /*04c0*/  IMAD.U32 R2, RZ, RZ, UR12 ;  /* 0x0000000cff027e24 */ /* 0x000fe2000f8e00ff */
[----:B------:R-:W-:Y:S01]  /*04d0*/  MOV R5, UR11 ;  /* 0x0000000b00057c02 */ /* 0x000fe20008000f00 */
[----:B------:R-:W-:Y:S02]  /*04e0*/  IMAD.U32 R4, RZ, RZ, UR10 ;  /* 0x0000000aff047e24 */ /* 0x000fe4000f8e00ff */
[----:B------:R-:W-:-:S04]  /*04f0*/  IMAD.WIDE R2, R0, 0x4, R2 ;  /* 0x0000000400027825 */ /* 0x000fc800078e0202 */
[----:B------:R-:W-:Y:S01]  /*0500*/  IMAD.WIDE R4, R13, 0x4, R4 ;  /* 0x000000040d047825 */ /* 0x000fe200078e0204 */
[----:B0-----:R-:W2:Y:S04]  /*0510*/  LDG.E.CONSTANT R18, desc[UR22][R2.64+-0x400] ;  /* 0xfffc001602127981 */ /* 0x001ea8000c1e9900 */
[----:B------:R-:W2:Y:S04]  /*0520*/  LDG.E.CONSTANT R17, desc[UR22][R4.64+-0x400] ;  /* 0xfffc001604117981 */ /* 0x000ea8000c1e9900 */
[----:B------:R-:W3:Y:S04]  /*0530*/  LDG.E.CONSTANT R24, desc[UR22][R2.64+-0x380] ;  /* 0xfffc801602187981 */ /* 0x000ee8000c1e9900 */
[----:B------:R-:W3:Y:S04]  /*0540*/  LDG.E.CONSTANT R25, desc[UR22][R4.64+-0x380] ;  /* 0xfffc801604197981 */ /* 0x000ee8000c1e9900 */
[----:B------:R-:W4:Y:S04]  /*0550*/  LDG.E.CONSTANT R19, desc[UR22][R2.64+-0x300] ;  /* 0xfffd001602137981 */ /* 0x000f28000c1e9900 */
[----:B------:R-:W4:Y:S04]  /*0560*/  LDG.E.CONSTANT R22, desc[UR22][R4.64+-0x300] ;  /* 0xfffd001604167981 */ /* 0x000f28000c1e9900 */
[----:B------:R-:W5:Y:S04]  /*0570*/  LDG.E.CONSTANT R23, desc[UR22][R2.64+-0x280] ;  /* 0xfffd801602177981 */ /* 0x000f68000c1e9900 */
[----:B------:R-:W5:Y:S04]  /*0580*/  LDG.E.CONSTANT R16, desc[UR22][R4.64+-0x280] ;  /* 0xfffd801604107981 */ /* 0x000f68000c1e9900 */
[----:B------:R-:W5:Y:S04]  /*0590*/  LDG.E.CONSTANT R26, desc[UR22][R4.64+-0x200] ;  /* 0xfffe0016041a7981 */ /* 0x000f68000c1e9900 */
[----:B------:R-:W5:Y:S04]  /*05a0*/  LDG.E.CONSTANT R28, desc[UR22][R4.64+0x300] ;  /* 0x00030016041c7981 */ /* 0x000f68000c1e9900 */
[----:B------:R-:W5:Y:S01]  /*05b0*/  LDG.E.CONSTANT R27, desc[UR22][R4.64+0x380] ;  /* 0x00038016041b7981 */ /* 0x000f62000c1e9900 */
[----:B--2---:R-:W-:-:S03]  /*05c0*/  FFMA R17, R18, R17, R15 ;  /* 0x0000001112117223 */ /* 0x004fc6000000000f */
[----:B------:R-:W2:Y:S04]  /*05d0*/  LDG.E.CONSTANT R15, desc[UR22][R2.64+-0x200] ;  /* 0xfffe0016020f7981 */ /* 0x000ea8000c1e9900 */
[----:B------:R-:W2:Y:S01]  /*05e0*/  LDG.E.CONSTANT R18, desc[UR22][R4.64+-0x180] ;  /* 0xfffe801604127981 */ /* 0x000ea2000c1e9900 */
[----:B---3--:R-:W-:-:S03]  /*05f0*/  FFMA R24, R24, R25, R17 ;  /* 0x0000001918187223 */ /* 0x008fc60000000011 */
[----:B------:R-:W3:Y:S04]  /*0600*/  LDG.E.CONSTANT R17, desc[UR22][R2.64+-0x180] ;  /* 0xfffe801602117981 */ /* 0x000ee8000c1e9900 */
[----:B------:R-:W3:Y:S01]  /*0610*/  LDG.E.CONSTANT R25, desc[UR22][R4.64+0x280] ;  /* 0x0002801604197981 */ /* 0x000ee2000c1e9900 */
[----:B----4-:R-:W-:-:S03]  /*0620*/  FFMA R24, R19, R22, R24 ;  /* 0x0000001613187223 */ /* 0x010fc60000000018 */
[----:B------:R-:W4:Y:S04]  /*0630*/  LDG.E.CONSTANT R19, desc[UR22][R2.64+-0x100] ;  /* 0xffff001602137981 */ /* 0x000f28000c1e9900 */
[----:B------:R-:W4:Y:S01]  /*0640*/  LDG.E.CONSTANT R22, desc[UR22][R4.64+-0x100] ;  /* 0xffff001604167981 */ /* 0x000f22000c1e9900 */
[----:B-----5:R-:W-:-:S03]  /*0650*/  FFMA R16, R23, R16, R24 ;  /* 0x0000001017107223 */ /* 0x020fc60000000018 */
        /* <DEDUP_REMOVED lines=19> */
[----:B------:R-:W3:Y:S04]  /*0790*/  LDG.E.CONSTANT R17, desc[UR22][R2.64+0x300] ;  /* 0x0003001602117981 */ /* 0x000ee8000c1e9900 */
[----:B------:R-:W3:Y:S01]  /*07a0*/  LDG.E.CONSTANT R26, desc[UR22][R2.64+0x380] ;  /* 0x00038016021a7981 */ /* 0x000ee2000c1e9900 */
[----:B------:R-:W-:Y:S02]  /*07b0*/  VIADD R14, R14, 0x10 ;  /* 0x000000100e0e7836 */ /* 0x000fe40000000000 */
[----:B----4-:R-:W-:-:S03]  /*07c0*/  FFMA R22, R22, R19, R29 ;  /* 0x0000001316167223 */ /* 0x010fc6000000001d */
[----:B------:R-:W-:Y:S01]  /*07d0*/  ISETP.NE.AND P0, PT, R14, RZ, PT ;  /* 0x000000ff0e00720c */ /* 0x000fe20003f05270 */
[----:B-----5:R-:W-:Y:S01]  /*07e0*/  FFMA R22, R23, R24, R22 ;  /* 0x0000001817167223 */ /* 0x020fe20000000016 */
[----:B------:R-:W-:Y:S01]  /*07f0*/  IADD3 R12, PT, PT, R12, 0x200, RZ ;  /* 0x000002000c0c7810 */ /* 0x000fe20007ffe0ff */
[----:B------:R-:W-:Y:S01]  /*0800*/  VIADD R0, R0, 0x200 ;  /* 0x0000020000007836 */ /* 0x000fe20000000000 */
[----:B------:R-:W-:Y:S01]  /*0810*/  IADD3 R13, PT, PT, R13, 0x200, RZ ;  /* 0x000002000d0d7810 */ /* 0x000fe20007ffe0ff */
[----:B--2---:R-:W-:-:S04]  /*0820*/  FFMA R15, R15, R16, R22 ;  /* 0x000000100f0f7223 */ /* 0x004fc80000000016 */
[----:B---3--:R-:W-:-:S04]  /*0830*/  FFMA R18, R18, R25, R15 ;  /* 0x0000001912127223 */ /* 0x008fc8000000000f */
[----:B------:R-:W-:-:S04]  /*0840*/  FFMA R17, R17, R28, R18 ;  /* 0x0000001c11117223 */ /* 0x000fc80000000012 */
[----:B------:R-:W-:Y:S01]  /*0850*/  FFMA R15, R26, R27, R17 ;  /* 0x0000001b1a0f7223 */ /* 0x000fe20000000011 */
[----:B------:R-:W-:Y:S06]  /*0860*/  @P0 BRA `(.L_x_5) ;  /* 0xfffffffc00100947 */ /* 0x000fec000383ffff */
.L_x_4:
[----:B0-----:R-:W-:Y:S05]  /*0870*/  BSYNC.RECONVERGENT B1 ;  /* 0x0000000000017941 */ /* 0x001fea0003800200 */
.L_x_3:
[----:B------:R-:W-:Y:S05]  /*0880*/  @!P1 BRA `(.L_x_2) ;  /* 0x0000000400489947 */ /* 0x000fea0003800000 */
[----:B------:R-:W-:Y:S01]  /*0890*/  VIADD R0, R20, 0xffffffff ;  /* 0xffffffff14007836 */ /* 0x000fe20000000000 */
[----:B------:R-:W-:Y:S01]  /*08a0*/  BSSY.RECONVERGENT B1, `(.L_x_6) ;  /* 0x0000023000017945 */ /* 0x000fe20003800200 */
[----:B------:R-:W-:-:S03]  /*08b0*/  ISETP.NE.AND P1, PT, R21, RZ, PT ;  /* 0x000000ff1500720c */ /* 0x000fc60003f25270 */
[----:B------:R-:W-:-:S13]  /*08c0*/  ISETP.GE.U32.AND P0, PT, R0, 0x7, PT ;  /* 0x000000070000780c */ /* 0x000fda0003f06070 */
[----:B------:R-:W-:Y:S05]  /*08d0*/  @!P0 BRA `(.L_x_7) ;  /* 0x00000000007c8947 */ /* 0x000fea0003800000 */
[----:B------:R-:W0:Y:S01]  /*08e0*/  LDC.64 R2, c[0x0][0x388] ;  /* 0x0000e200ff027b82 */ /* 0x000e220000000a00 */
[----:B------:R-:W-:Y:S01]  /*08f0*/  IADD3 R13, PT, PT, R12, UR5, RZ ;  /* 0x000000050c0d7c10 */ /* 0x000fe2000fffe0ff */
[----:B------:R-:W-:-:S06]  /*0900*/  IMAD.IADD R17, R11, 0x1, R12 ;  /* 0x000000010b117824 */ /* 0x000fcc00078e020c */
[----:B------:R-:W1:Y:S01]  /*0910*/  LDC.64 R4, c[0x0][0x390] ;  /* 0x0000e400ff047b82 */ /* 0x000e620000000a00 */
[----:B0-----:R-:W-:-:S05]  /*0920*/  IMAD.WIDE R2, R13, 0x4, R2 ;  /* 0x000000040d027825 */ /* 0x001fca00078e0202 */
[----:B------:R-:W2:Y:S01]  /*0930*/  LDG.E.CONSTANT R22, desc[UR22][R2.64] ;  /* 0x0000001602167981 */ /* 0x000ea2000c1e9900 */
[----:B-1----:R-:W-:-:S03]  /*0940*/  IMAD.WIDE R4, R17, 0x4, R4 ;  /* 0x0000000411047825 */ /* 0x002fc600078e0204 */
[----:B------:R-:W3:Y:S04]  /*0950*/  LDG.E.CONSTANT R0, desc[UR22][R2.64+0x80] ;  /* 0x0000801602007981 */ /* 0x000ee8000c1e9900 */
[----:B------:R-:W2:Y:S04]  /*0960*/  LDG.E.CONSTANT R24, desc[UR22][R4.64] ;  /* 0x0000001604187981 */ /* 0x000ea8000c1e9900 */
[----:B------:R-:W3:Y:S04]  /*0970*/  LDG.E.CONSTANT R13, desc[UR22][R4.64+0x80] ;  /* 0x00008016040d7981 */ /* 0x000ee8000c1e9900 */
[----:B------:R-:W4:Y:S04]  /*0980*/  LDG.E.CONSTANT R14, desc[UR22][R2.64+0x100] ;  /* 0x00010016020e7981 */ /* 0x000f28000c1e9900 */
[----:B------:R-:W4:Y:S04]  /*0990*/  LDG.E.CONSTANT R17, desc[UR22][R4.64+0x100] ;  /* 0x0001001604117981 */ /* 0x000f28000c1e9900 */
[----:B------:R-:W5:Y:S04]  /*09a0*/  LDG.E.CONSTANT R16, desc[UR22][R2.64+0x180] ;  /* 0x0001801602107981 */ /* 0x000f68000c1e9900 */
[----:B------:R-:W5:Y:S04]  /*09b0*/  LDG.E.CONSTANT R19, desc[UR22][R4.64+0x180] ;  /* 0x0001801604137981 */ /* 0x000f68000c1e9900 */
[----:B------:R-:W5:Y:S04]  /*09c0*/  LDG.E.CONSTANT R18, desc[UR22][R2.64+0x200] ;  /* 0x0002001602127981 */ /* 0x000f68000c1e9900 */
[----:B------:R-:W5:Y:S04]  /*09d0*/  LDG.E.CONSTANT R23, desc[UR22][R4.64+0x200] ;  /* 0x0002001604177981 */ /* 0x000f68000c1e9900 */
[----:B------:R-:W5:Y:S04]  /*09e0*/  LDG.E.CONSTANT R25, desc[UR22][R4.64+0x280] ;  /* 0x0002801604197981 */ /* 0x000f68000c1e9900 */
[----:B------:R-:W5:Y:S04]  /*09f0*/  LDG.E.CONSTANT R26, desc[UR22][R4.64+0x300] ;  /* 0x00030016041a7981 */ /* 0x000f68000c1e9900 */
[----:B------:R-:W5:Y:S01]  /*0a00*/  LDG.E.CONSTANT R27, desc[UR22][R4.64+0x380] ;  /* 0x00038016041b7981 */ /* 0x000f62000c1e9900 */
[----:B--2---:R-:W-:-:S03]  /*0a10*/  FFMA R29, R22, R24, R15 ;  /* 0x00000018161d7223 */ /* 0x004fc6000000000f */
[----:B------:R-:W2:Y:S04]  /*0a20*/  LDG.E.CONSTANT R22, desc[UR22][R2.64+0x280] ;  /* 0x0002801602167981 */ /* 0x000ea8000c1e9900 */
[----:B------:R-:W2:Y:S04]  /*0a30*/  LDG.E.CONSTANT R15, desc[UR22][R2.64+0x300] ;  /* 0x00030016020f7981 */ /* 0x000ea8000c1e9900 */
[----:B------:R-:W2:Y:S01]  /*0a40*/  LDG.E.CONSTANT R24, desc[UR22][R2.64+0x380] ;  /* 0x0003801602187981 */ /* 0x000ea2000c1e9900 */
[----:B---3--:R-:W-:-:S04]  /*0a50*/  FFMA R13, R0, R13, R29 ;  /* 0x0000000d000d7223 */ /* 0x008fc8000000001d */
[----:B----4-:R-:W-:-:S04]  /*0a60*/  FFMA R13, R14, R17, R13 ;  /* 0x000000110e0d7223 */ /* 0x010fc8000000000d */
[----:B-----5:R-:W-:-:S04]  /*0a70*/  FFMA R13, R16, R19, R13 ;  /* 0x00000013100d7223 */ /* 0x020fc8000000000d */
[----:B------:R-:W-:Y:S01]  /*0a80*/  FFMA R13, R18, R23, R13 ;  /* 0x00000017120d7223 */ /* 0x000fe2000000000d */
[----:B------:R-:W-:-:S03]  /*0a90*/  IADD3 R12, PT, PT, R12, 0x100, RZ ;  /* 0x000001000c0c7810 */ /* 0x000fc60007ffe0ff */
[----:B--2---:R-:W-:-:S04]  /*0aa0*/  FFMA R22, R22, R25, R13 ;  /* 0x0000001916167223 */ /* 0x004fc8000000000d */
[----:B------:R-:W-:-:S04]  /*0ab0*/  FFMA R15, R15, R26, R22 ;  /* 0x0000001a0f0f7223 */ /* 0x000fc80000000016 */
[----:B------:R-:W-:-:S07]  /*0ac0*/  FFMA R15, R24, R27, R15 ;  /* 0x0000001b180f7223 */ /* 0x000fce000000000f */
.L_x_7:
[----:B------:R-:W-:Y:S05]  /*0ad0*/  BSYNC.RECONVERGENT B1 ;  /* 0x0000000000017941 */ /* 0x000fea0003800200 */
.L_x_6:
        /* <DEDUP_REMOVED lines=15> */
[----:B------:R-:W4:Y:S04]  /*0bd0*/  LDG.E.CONSTANT R17, desc[UR22][R4.64+0x80] ;  /* 0x0000801604117981 */ /* 0x000f28000c1e9900 */
[----:B------:R-:W4:Y:S04]  /*0be0*/  LDG.E.CONSTANT R14, desc[UR22][R2.64+0x80] ;  /* 0x00008016020e7981 */ /* 0x000f28000c1e9900 */
[----:B------:R-:W3:Y:S04]  /*0bf0*/  LDG.E.CONSTANT R16, desc[UR22][R2.64+0x100] ;  /* 0x0001001602107981 */ /* 0x000ee8000c1e9900 */
[----:B------:R-:W5:Y:S04]  /*0c00*/  LDG.E.CONSTANT R23, desc[UR22][R4.64+0x180] ;  /* 0x0001801604177981 */ /* 0x000f68000c1e9900 */
[----:B------:R-:W5:Y:S01]  /*0c10*/  LDG.E.CONSTANT R18, desc[UR22][R2.64+0x180] ;  /* 0x0001801602127981 */ /* 0x000f62000c1e9900 */
[----:B------:R-:W-:Y:S01]  /*0c20*/  IADD3 R12, PT, PT, R12, 0x80, RZ ;  /* 0x000000800c0c7810 */ /* 0x000fe20007ffe0ff */
[----:B--2---:R-:W-:-:S04]  /*0c30*/  FFMA R0, R0, R13, R15 ;  /* 0x0000000d00007223 */ /* 0x004fc8000000000f */
[----:B----4-:R-:W-:-:S04]  /*0c40*/  FFMA R0, R17, R14, R0 ;  /* 0x0000000e11007223 */ /* 0x010fc80000000000 */
[----:B---3--:R-:W-:-:S04]  /*0c50*/  FFMA R0, R19, R16, R0 ;  /* 0x0000001013007223 */ /* 0x008fc80000000000 */
[----:B-----5:R-:W-:-:S07]  /*0c60*/  FFMA R15, R23, R18, R0 ;  /* 0x00000012170f7223 */ /* 0x020fce0000000000 */
.L_x_9:
[----:B------:R-:W-:Y:S05]  /*0c70*/  BSYNC.RECONVERGENT B1 ;  /* 0x0000000000017941 */ /* 0x000fea0003800200 */
.L_x_8:
[----:B------:R-:W-:Y:S05]  /*0c80*/  @!P1 BRA `(.L_x_2) ;  /* 0x0000000000489947 */ /* 0x000fea0003800000 */
[----:B------:R-:W0:Y:S01]  /*0c90*/  LDC.64 R4, c[0x0][0x388] ;  /* 0x0000e200ff047b82 */ /* 0x000e220000000a00 */
[----:B------:R-:W-:Y:S01]  /*0ca0*/  IADD3 R11, PT, PT, R11, R12, RZ ;  /* 0x0000000c0b0b7210 */ /* 0x000fe20007ffe0ff */
[----:B------:R-:W-:-:S06]  /*0cb0*/  VIADD R13, R12, UR5 ;  /* 0x000000050c0d7c36 */ /* 0x000fcc0008000000 */
[----:B------:R-:W1:Y:S01]  /*0cc0*/  LDC.64 R2, c[0x0][0x390] ;  /* 0x0000e400ff027b82 */ /* 0x000e620000000a00 */
[----:B0-----:R-:W-:-:S05]  /*0cd0*/  IMAD.WIDE R4, R13, 0x4, R4 ;  /* 0x000000040d047825 */ /* 0x001fca00078e0204 */
[----:B------:R-:W2:Y:S01]  /*0ce0*/  LDG.E.CONSTANT R0, desc[UR22][R4.64] ;  /* 0x0000001604007981 */ /* 0x000ea2000c1e9900 */
[----:B-1----:R-:W-:-:S05]  /*0cf0*/  IMAD.WIDE R2, R11, 0x4, R2 ;  /* 0x000000040b027825 */ /* 0x002fca00078e0202 */
[----:B------:R-:W2:Y:S01]  /*0d00*/  LDG.E.CONSTANT R11, desc[UR22][R2.64] ;  /* 0x00000016020b7981 */ /* 0x000ea2000c1e9900 */
[----:B------:R-:W-:Y:S01]  /*0d10*/  ISETP.NE.AND P0, PT, R8, 0x1, PT ;  /* 0x000000010800780c */ /* 0x000fe20003f05270 */
[----:B--2---:R-:W-:-:S12]  /*0d20*/  FFMA R15, R0, R11, R15 ;  /* 0x0000000b000f7223 */ /* 0x004fd8000000000f */
[----:B------:R-:W-:Y:S05]  /*0d30*/  @!P0 BRA `(.L_x_2) ;  /* 0x00000000001c8947 */ /* 0x000fea0003800000 */
[----:B------:R-:W-:Y:S01]  /*0d40*/  ISETP.NE.AND P0, PT, R8, 0x2, PT ;  /* 0x000000020800780c */ /* 0x000fe20003f05270 */
[----:B------:R-:W2:Y:S04]  /*0d50*/  LDG.E.CONSTANT R0, desc[UR22][R4.64+0x80] ;  /* 0x0000801604007981 */ /* 0x000ea8000c1e9900 */
[----:B------:R-:W2:Y:S08]  /*0d60*/  LDG.E.CONSTANT R11, desc[UR22][R2.64+0x80] ;  /* 0x00008016020b7981 */ /* 0x000eb0000c1e9900 */
[----:B------:R-:W3:Y:S04]  /*0d70*/  @P0 LDG.E.CONSTANT R12, desc[UR22][R4.64+0x100] ;  /* 0x00010016040c0981 */ /* 0x000ee8000c1e9900 */
[----:B------:R-:W3:Y:S01]  /*0d80*/  @P0 LDG.E.CONSTANT R13, desc[UR22][R2.64+0x100] ;  /* 0x00010016020d0981 */ /* 0x000ee2000c1e9900 */
[----:B--2---:R-:W-:-:S04]  /*0d90*/  FFMA R15, R0, R11, R15 ;  /* 0x0000000b000f7223 */ /* 0x004fc8000000000f */
[----:B---3--:R-:W-:-:S07]  /*0da0*/  @P0 FFMA R15, R12, R13, R15 ;  /* 0x0000000d0c0f0223 */ /* 0x008fce000000000f */
.L_x_2:
[----:B0-----:R-:W-:Y:S05]  /*0db0*/  BSYNC.RECONVERGENT B0 ;  /* 0x0000000000007941 */ /* 0x001fea0003800200 */
.L_x_1:
[----:B------:R-:W0:Y:S01]  /*0dc0*/  SHFL.DOWN PT, R0, R15, 0x10, 0x1f ;  /* 0x0a001f000f007f89 */ /* 0x000e2200000e0000 */
[----:B------:R-:W-:Y:S01]  /*0dd0*/  BAR.SYNC.DEFER_BLOCKING 0x0 ;  /* 0x0000000000007b1d */ /* 0x000fe20000010000 */
[----:B------:R-:W-:-:S05]  /*0de0*/  ISETP.NE.AND P0, PT, R6, RZ, PT ;  /* 0x000000ff0600720c */ /* 0x000fca0003f05270 */
[----:B------:R-:W-:Y:S01]  /*0df0*/  BSSY.RECONVERGENT B0, `(.L_x_0) ;  /* 0x000001f000007945 */ /* 0x000fe20003800200 */
[----:B0-----:R-:W-:-:S05]  /*0e00*/  FADD R2, R0, R15 ;  /* 0x0000000f00027221 */ /* 0x001fca0000000000 */
[----:B------:R-:W0:Y:S02]  /*0e10*/  SHFL.DOWN PT, R3, R2, 0x8, 0x1f ;  /* 0x09001f0002037f89 */ /* 0x000e2400000e0000 */
[----:B0-----:R-:W-:-:S05]  /*0e20*/  FADD R3, R2, R3 ;  /* 0x0000000302037221 */ /* 0x001fca0000000000 */
[----:B------:R-:W0:Y:S02]  /*0e30*/  SHFL.DOWN PT, R0, R3, 0x4, 0x1f ;  /* 0x08801f0003007f89 */ /* 0x000e2400000e0000 */
[----:B0-----:R-:W-:-:S05]  /*0e40*/  FADD R4, R3, R0 ;  /* 0x0000000003047221 */ /* 0x001fca0000000000 */
[----:B------:R-:W0:Y:S02]  /*0e50*/  SHFL.DOWN PT, R5, R4, 0x2, 0x1f ;  /* 0x08401f0004057f89 */ /* 0x000e2400000e0000 */
[----:B0-----:R-:W-:-:S05]  /*0e60*/  FADD R5, R4, R5 ;  /* 0x0000000504057221 */ /* 0x001fca0000000000 */
[----:B------:R-:W0:Y:S02]  /*0e70*/  SHFL.DOWN PT, R0, R5, 0x1, 0x1f ;  /* 0x08201f0005007f89 */ /* 0x000e2400000e0000 */
[----:B0-----:R-:W-:Y:S01]  /*0e80*/  FADD R0, R5, R0 ;  /* 0x0000000005007221 */ /* 0x001fe20000000000 */
[----:B------:R-:W-:Y:S06]  /*0e90*/  @P0 BRA `(.L_x_10) ;  /* 0x0000000000500947 */ /* 0x000fec0003800000 */
[----:B------:R-:W0:Y:S01]  /*0ea0*/  MUFU.RCP R2, UR18 ;  /* 0x0000001200027d08 */ /* 0x000e220008001000 */
[----:B------:R-:W-:Y:S01]  /*0eb0*/  IMAD.U32 R3, RZ, RZ, UR18 ;  /* 0x00000012ff037e24 */ /* 0x000fe2000f8e00ff */
[----:B------:R-:W-:Y:S01]  /*0ec0*/  BSSY.RECONVERGENT B1, `(.L_x_11) ;  /* 0x000000e000017945 */ /* 0x000fe20003800200 */
[----:B------:R-:W-:-:S05]  /*0ed0*/  IMAD.U32 R11, RZ, RZ, UR16 ;  /* 0x00000010ff0b7e24 */ /* 0x000fca000f8e00ff */
[----:B------:R-:W1:Y:S01]  /*0ee0*/  FCHK P0, R0, UR18 ;  /* 0x0000001200007d02 */ /* 0x000e620008000000 */
[----:B0-----:R-:W-:-:S04]  /*0ef0*/  FFMA R3, R2, -R3, 1 ;  /* 0x3f80000002037423 */ /* 0x001fc80000000803 */
[----:B------:R-:W-:Y:S01]  /*0f00*/  FFMA R3, R2, R3, R2 ;  /* 0x0000000302037223 */ /* 0x000fe20000000002 */
[----:B------:R-:W-:-:S03]  /*0f10*/  IADD3 R2, PT, PT, R10, UR8, RZ ;  /* 0x000000080a027c10 */ /* 0x000fc6000fffe0ff */
[----:B------:R-:W-:Y:S02]  /*0f20*/  FFMA R4, R0, R3, RZ ;  /* 0x0000000300047223 */ /* 0x000fe400000000ff */
[----:B------:R-:W-:Y:S02]  /*0f30*/  IMAD R2, R2, R11, UR6 ;  /* 0x0000000602027e24 */ /* 0x000fe4000f8e020b */
[----:B------:R-:W-:-:S04]  /*0f40*/  FFMA R5, R4, -UR18, R0 ;  /* 0x8000001204057c23 */ /* 0x000fc80008000000 */
[----:B------:R-:W-:Y:S01]  /*0f50*/  FFMA R11, R3, R5, R4 ;  /* 0x00000005030b7223 */ /* 0x000fe20000000004 */
[----:B-1----:R-:W-:Y:S06]  /*0f60*/  @!P0 BRA `(.L_x_12) ;  /* 0x00000000000c8947 */ /* 0x002fec0003800000 */
[----:B------:R-:W-:-:S07]  /*0f70*/  MOV R4, 0xf90 ;  /* 0x00000f9000047802 */ /* 0x000fce0000000f00 */
[----:B------:R-:W-:Y:S05]  /*0f80*/  CALL.REL.NOINC `($__internal_0_$__cuda_sm3x_div_rn_noftz_f32_slowpath) ;  /* 0x0000000000347944 */ /* 0x000fea0003c00000 */
[----:B------:R-:W-:-:S07]  /*0f90*/  MOV R11, R0 ;  /* 0x00000000000b7202 */ /* 0x000fce0000000f00 */
.L_x_12:
[----:B------:R-:W-:Y:S05]  /*0fa0*/  BSYNC.RECONVERGENT B1 ;  /* 0x0000000000017941 */ /* 0x000fea0003800200 */
.L_x_11:
[----:B------:R-:W0:Y:S02]  /*0fb0*/  LDC.64 R4, c[0x0][0x380] ;  /* 0x0000e000ff047b82 */ /* 0x000e240000000a00 */
[----:B0-----:R-:W-:-:S05]  /*0fc0*/  IMAD.WIDE R2, R2, 0x4, R4 ;  /* 0x0000000402027825 */ /* 0x001fca00078e0204 */
[----:B------:R0:W-:Y:S02]  /*0fd0*/  STG.E desc[UR22][R2.64], R11 ;  /* 0x0000000b02007986 */ /* 0x0001e4000c101916 */
.L_x_10:
[----:B------:R-:W-:Y:S05]  /*0fe0*/  BSYNC.RECONVERGENT B0 ;  /* 0x0000000000007941 */ /* 0x000fea0003800200 */
.L_x_0:
[----:B------:R-:W1:Y:S01]  /*0ff0*/  LDCU UR24, c[0x0][0x3a4] ;  /* 0x00007480ff1877ac */ /* 0x000e620008000800 */
[----:B------:R-:W-:Y:S02]  /*1000*/  UIADD3 UR9, UPT, UPT, UR8, 0x1, URZ ;  /* 0x0000000108097890 */ /* 0x000fe4000fffe0ff */
[----:B-1----:R-:W-:-:S05]  /*1010*/  UISETP.NE.AND UP0, UPT, UR8, UR24, UPT ;  /* 0x000000180800728c */ /* 0x002fca000bf05270 */
[----:B------:R-:W-:-:S04]  /*1020*/  UMOV UR8, UR9 ;  /* 0x0000000900087c82 */ /* 0x000fc80008000000 */
[----:B------:R-:W-:Y:S05]  /*1030*/  BRA.U UP0, `(.L_x_13) ;  /* 0xfffffff100ac7547 */ /* 0x000fea000b83ffff */
[----:B------:R-:W-:Y:S05]  /*1040*/  @P2 BRA `(.L_x_14) ;  /* 0xfffffff000882947 */ /* 0x000fea000383ffff */
[----:B0-----:R-:W-:Y:S05]  /*1050*/  EXIT ;  /* 0x000000000000794d */ /* 0x001fea0003800000 */
        .weak           $__internal_0_$__cuda_sm3x_div_rn_noftz_f32_slowpath
        .type           $__internal_0_$__cuda_sm3x_div_rn_noftz_f32_slowpath,@function
        .size           $__internal_0_$__cuda_sm3x_div_rn_noftz_f32_slowpath,(.L_x_27 - $__internal_0_$__cuda_sm3x_div_rn_noftz_f32_slowpath)
$__internal_0_$__cuda_sm3x_div_rn_noftz_f32_slowpath:
[----:B------:R-:W-:Y:S01]  /*1060*/  USHF.R.U32.HI UR9, URZ, 0x17, UR18 ;  /* 0x00000017ff097899 */ /* 0x000fe20008011612 */
[----:B------:R-:W-:Y:S01]  /*1070*/  SHF.R.U32.HI R3, RZ, 0x17, R0 ;  /* 0x00000017ff037819 */ /* 0x000fe20000011600 */
[----:B------:R-:W-:Y:S01]  /*1080*/  BSSY.RECONVERGENT B2, `(.L_x_15) ;  /* 0x0000066000027945 */ /* 0x000fe20003800200 */
[----:B------:R-:W-:Y:S01]  /*1090*/  MOV R12, R0 ;  /* 0x00000000000c7202 */ /* 0x000fe20000000f00 */
[----:B------:R-:W-:Y:S01]  /*10a0*/  IMAD.U32 R13, RZ, RZ, UR18 ;  /* 0x00000012ff0d7e24 */ /* 0x000fe2000f8e00ff */
[----:B------:R-:W-:Y:S01]  /*10b0*/  LOP3.LUT R16, R3, 0xff, RZ, 0xc0, !PT ;  /* 0x000000ff03107812 */ /* 0x000fe200078ec0ff */
[----:B------:R-:W-:-:S04]  /*10c0*/  IMAD.U32 R11, RZ, RZ, UR9 ;  /* 0x00000009ff0b7e24 */ /* 0x000fc8000f8e00ff */
[----:B------:R-:W-:Y:S01]  /*10d0*/  VIADD R15, R16, 0xffffffff ;  /* 0xffffffff100f7836 */ /* 0x000fe20000000000 */
[----:B------:R-:W-:-:S04]  /*10e0*/  LOP3.LUT R11, R11, 0xff, RZ, 0xc0, !PT ;  /* 0x000000ff0b0b7812 */ /* 0x000fc800078ec0ff */
[----:B------:R-:W-:-:S04]  /*10f0*/  IADD3 R14, PT, PT, R11, -0x1, RZ ;  /* 0xffffffff0b0e7810 */ /* 0x000fc80007ffe0ff */
[----:B------:R-:W-:-:S04]  /*1100*/  ISETP.GT.U32.AND P0, PT, R14, 0xfd, PT ;  /* 0x000000fd0e00780c */ /* 0x000fc80003f04070 */
[----:B------:R-:W-:-:S13]  /*1110*/  ISETP.GT.U32.OR P0, PT, R15, 0xfd, P0 ;  /* 0x000000fd0f00780c */ /* 0x000fda0000704470 */
[----:B------:R-:W-:Y:S01]  /*1120*/  @!P0 MOV R5, RZ ;  /* 0x000000ff00058202 */ /* 0x000fe20000000f00 */
[----:B------:R-:W-:Y:S06]  /*1130*/  @!P0 BRA `(.L_x_16) ;  /* 0x0000000000648947 */ /* 0x000fec0003800000 */
[----:B------:R-:W-:Y:S01]  /*1140*/  IMAD.U32 R3, RZ, RZ, UR18 ;  /* 0x00000012ff037e24 */ /* 0x000fe2000f8e00ff */
[----:B------:R-:W-:-:S04]  /*1150*/  FSETP.GTU.FTZ.AND P0, PT, |R0|, +INF , PT ;  /* 0x7f8000000000780b */ /* 0x000fc80003f1c200 */
[----:B------:R-:W-:Y:S02]  /*1160*/  FSETP.GTU.FTZ.AND P1, PT, |R3|, +INF , PT ;  /* 0x7f8000000300780b */ /* 0x000fe40003f3c200 */
[----:B------:R-:W-:Y:S02]  /*1170*/  MOV R3, UR18 ;  /* 0x0000001200037c02 */ /* 0x000fe40008000f00 */
[----:B------:R-:W-:-:S13]  /*1180*/  PLOP3.LUT P0, PT, P0, P1, PT, 0xf8, 0x8f ;  /* 0x00000000008f781c */ /* 0x000fda0000703f70 */
[----:B------:R-:W-:Y:S05]  /*1190*/  @P0 BRA `(.L_x_17) ;  /* 0x00000004004c0947 */ /* 0x000fea0003800000 */
[----:B------:R-:W-:-:S13]  /*11a0*/  LOP3.LUT P0, RZ, R13, 0x7fffffff, R12, 0xc8, !PT ;  /* 0x7fffffff0dff7812 */ /* 0x000fda000780c80c */
[----:B------:R-:W-:Y:S05]  /*11b0*/  @!P0 BRA `(.L_x_18) ;  /* 0x00000004003c8947 */ /* 0x000fea0003800000 */
[C---:B------:R-:W-:Y:S02]  /*11c0*/  FSETP.NEU.FTZ.AND P3, PT, |R0|.reuse, +INF , PT ;  /* 0x7f8000000000780b */ /* 0x040fe40003f7d200 */
[----:B------:R-:W-:Y:S02]  /*11d0*/  FSETP.NEU.FTZ.AND P1, PT, |R3|, +INF , PT ;  /* 0x7f8000000300780b */ /* 0x000fe40003f3d200 */
[----:B------:R-:W-:-:S11]  /*11e0*/  FSETP.NEU.FTZ.AND P0, PT, |R0|, +INF , PT ;  /* 0x7f8000000000780b */ /* 0x000fd60003f1d200 */
[----:B------:R-:W-:Y:S05]  /*11f0*/  @!P1 BRA !P3, `(.L_x_18) ;  /* 0x00000004002c9947 */ /* 0x000fea0005800000 */
[----:B------:R-:W-:-:S04]  /*1200*/  LOP3.LUT P3, RZ, R12, 0x7fffffff, RZ, 0xc0, !PT ;  /* 0x7fffffff0cff7812 */ /* 0x000fc8000786c0ff */
[----:B------:R-:W-:-:S13]  /*1210*/  PLOP3.LUT P1, PT, P1, P3, PT, 0x2f, 0xf2 ;  /* 0x0000000000f2781c */ /* 0x000fda0000f26577 */
[----:B------:R-:W-:Y:S05]  /*1220*/  @P1 BRA `(.L_x_19) ;  /* 0x0000000400181947 */ /* 0x000fea0003800000 */
[----:B------:R-:W-:-:S04]  /*1230*/  LOP3.LUT P1, RZ, R13, 0x7fffffff, RZ, 0xc0, !PT ;  /* 0x7fffffff0dff7812 */ /* 0x000fc8000782c0ff */
[----:B------:R-:W-:-:S13]  /*1240*/  PLOP3.LUT P0, PT, P0, P1, PT, 0x2f, 0xf2 ;  /* 0x0000000000f2781c */ /* 0x000fda0000702577 */
[----:B------:R-:W-:Y:S05]  /*1250*/  @P0 BRA `(.L_x_20) ;  /* 0x0000000400000947 */ /* 0x000fea0003800000 */
[----:B------:R-:W-:Y:S02]  /*1260*/  ISETP.GE.AND P0, PT, R15, RZ, PT ;  /* 0x000000ff0f00720c */ /* 0x000fe40003f06270 */
[----:B------:R-:W-:-:S11]  /*1270*/  ISETP.GE.AND P1, PT, R14, RZ, PT ;  /* 0x000000ff0e00720c */ /* 0x000fd60003f26270 */
[----:B------:R-:W-:Y:S01]  /*1280*/  @P0 IMAD.MOV.U32 R5, RZ, RZ, RZ ;  /* 0x000000ffff050224 */ /* 0x000fe200078e00ff */
[----:B------:R-:W-:Y:S01]  /*1290*/  @!P0 MOV R5, 0xffffffc0 ;  /* 0xffffffc000058802 */ /* 0x000fe20000000f00 */
[----:B------:R-:W-:Y:S01]  /*12a0*/  @!P0 FFMA R12, R0, 1.84467440737095516160e+19, RZ ;  /* 0x5f800000000c8823 */ /* 0x000fe200000000ff */
[----:B------:R-:W-:-:S03]  /*12b0*/  @!P1 FFMA R13, R3, 1.84467440737095516160e+19, RZ ;  /* 0x5f800000030d9823 */ /* 0x000fc600000000ff */
[----:B------:R-:W-:-:S07]  /*12c0*/  @!P1 VIADD R5, R5, 0x40 ;  /* 0x0000004005059836 */ /* 0x000fce0000000000 */
.L_x_16:
[----:B------:R-:W-:Y:S01]  /*12d0*/  LEA R0, R11, 0xc0800000, 0x17 ;  /* 0xc08000000b007811 */ /* 0x000fe200078eb8ff */
[----:B------:R-:W-:Y:S01]  /*12e0*/  VIADD R3, R16, 0xffffff81 ;  /* 0xffffff8110037836 */ /* 0x000fe20000000000 */
[----:B------:R-:W-:Y:S02]  /*12f0*/  BSSY.RECONVERGENT B3, `(.L_x_21) ;  /* 0x0000035000037945 */ /* 0x000fe40003800200 */
[----:B------:R-:W-:Y:S01]  /*1300*/  IADD3 R13, PT, PT, -R0, R13, RZ ;  /* 0x0000000d000d7210 */ /* 0x000fe20007ffe1ff */
[----:B------:R-:W-:-:S03]  /*1310*/  IMAD R0, R3, -0x800000, R12 ;  /* 0xff80000003007824 */ /* 0x000fc600078e020c */
[----:B------:R-:W0:Y:S01]  /*1320*/  MUFU.RCP R14, R13 ;  /* 0x0000000d000e7308 */ /* 0x000e220000001000 */
[----:B------:R-:W-:-:S04]  /*1330*/  FADD.FTZ R15, -R13, -RZ ;  /* 0x800000ff0d0f7221 */ /* 0x000fc80000010100 */
[----:B0-----:R-:W-:-:S04]  /*1340*/  FFMA R17, R14, R15, 1 ;  /* 0x3f8000000e117423 */ /* 0x001fc8000000000f */
[----:B------:R-:W-:-:S04]  /*1350*/  FFMA R19, R14, R17, R14 ;  /* 0x000000110e137223 */ /* 0x000fc8000000000e */
[----:B------:R-:W-:-:S04]  /*1360*/  FFMA R12, R0, R19, RZ ;  /* 0x00000013000c7223 */ /* 0x000fc800000000ff */
[----:B------:R-:W-:-:S04]  /*1370*/  FFMA R17, R15, R12, R0 ;  /* 0x0000000c0f117223 */ /* 0x000fc80000000000 */
[----:B------:R-:W-:Y:S01]  /*1380*/  FFMA R14, R19, R17, R12 ;  /* 0x00000011130e7223 */ /* 0x000fe2000000000c */
[----:B------:R-:W-:-:S03]  /*1390*/  IADD3 R12, PT, PT, R3, 0x7f, -R11 ;  /* 0x0000007f030c7810 */ /* 0x000fc60007ffe80b */
[----:B------:R-:W-:Y:S01]  /*13a0*/  FFMA R15, R15, R14, R0 ;  /* 0x0000000e0f0f7223 */ /* 0x000fe20000000000 */
[----:B------:R-:W-:-:S03]  /*13b0*/  IADD3 R12, PT, PT, R12, R5, RZ ;  /* 0x000000050c0c7210 */ /* 0x000fc60007ffe0ff */
[----:B------:R-:W-:-:S05]  /*13c0*/  FFMA R0, R19, R15, R14 ;  /* 0x0000000f13007223 */ /* 0x000fca000000000e */
[----:B------:R-:W-:-:S04]  /*13d0*/  SHF.R.U32.HI R3, RZ, 0x17, R0 ;  /* 0x00000017ff037819 */ /* 0x000fc80000011600 */
[----:B------:R-:W-:-:S05]  /*13e0*/  LOP3.LUT R3, R3, 0xff, RZ, 0xc0, !PT ;  /* 0x000000ff03037812 */ /* 0x000fca00078ec0ff */
[----:B------:R-:W-:-:S05]  /*13f0*/  IMAD.IADD R11, R3, 0x1, R12 ;  /* 0x00000001030b7824 */ /* 0x000fca00078e020c */
[----:B------:R-:W-:-:S04]  /*1400*/  IADD3 R3, PT, PT, R11, -0x1, RZ ;  /* 0xffffffff0b037810 */ /* 0x000fc80007ffe0ff */
[----:B------:R-:W-:-:S13]  /*1410*/  ISETP.GE.U32.AND P0, PT, R3, 0xfe, PT ;  /* 0x000000fe0300780c */ /* 0x000fda0003f06070 */
[----:B------:R-:W-:Y:S05]  /*1420*/  @!P0 BRA `(.L_x_22) ;  /* 0x0000000000808947 */ /* 0x000fea0003800000 */
[----:B------:R-:W-:-:S13]  /*1430*/  ISETP.GT.AND P0, PT, R11, 0xfe, PT ;  /* 0x000000fe0b00780c */ /* 0x000fda0003f04270 */
[----:B------:R-:W-:Y:S05]  /*1440*/  @P0 BRA `(.L_x_23) ;  /* 0x00000000006c0947 */ /* 0x000fea0003800000 */
[----:B------:R-:W-:-:S13]  /*1450*/  ISETP.GE.AND P0, PT, R11, 0x1, PT ;  /* 0x000000010b00780c */ /* 0x000fda0003f06270 */
[----:B------:R-:W-:Y:S05]  /*1460*/  @P0 BRA `(.L_x_24) ;  /* 0x0000000000740947 */ /* 0x000fea0003800000 */
[----:B------:R-:W-:Y:S02]  /*1470*/  ISETP.GE.AND P0, PT, R11, -0x18, PT ;  /* 0xffffffe80b00780c */ /* 0x000fe40003f06270 */
[----:B------:R-:W-:-:S11]  /*1480*/  LOP3.LUT R0, R0, 0x80000000, RZ, 0xc0, !PT ;  /* 0x8000000000007812 */ /* 0x000fd600078ec0ff */
[----:B------:R-:W-:Y:S05]  /*1490*/  @!P0 BRA `(.L_x_24) ;  /* 0x0000000000688947 */ /* 0x000fea0003800000 */
[CCC-:B------:R-:W-:Y:S01]  /*14a0*/  FFMA.RZ R3, R19.reuse, R15.reuse, R14.reuse ;  /* 0x0000000f13037223 */ /* 0x1c0fe2000000c00e */
[-CC-:B------:R-:W-:Y:S01]  /*14b0*/  FFMA.RM R12, R19, R15.reuse, R14.reuse ;  /* 0x0000000f130c7223 */ /* 0x180fe2000000400e */
[C---:B------:R-:W-:Y:S02]  /*14c0*/  ISETP.NE.AND P3, PT, R11.reuse, RZ, PT ;  /* 0x000000ff0b00720c */ /* 0x040fe40003f65270 */
[----:B------:R-:W-:Y:S02]  /*14d0*/  ISETP.NE.AND P1, PT, R11, RZ, PT ;  /* 0x000000ff0b00720c */ /* 0x000fe40003f25270 */
[----:B------:R-:W-:Y:S01]  /*14e0*/  LOP3.LUT R5, R3, 0x7fffff, RZ, 0xc0, !PT ;  /* 0x007fffff03057812 */ /* 0x000fe200078ec0ff */
[----:B------:R-:W-:Y:S01]  /*14f0*/  FFMA.RP R3, R19, R15, R14 ;  /* 0x0000000f13037223 */ /* 0x000fe2000000800e */
[C---:B------:R-:W-:Y:S01]  /*1500*/  VIADD R14, R11.reuse, 0x20 ;  /* 0x000000200b0e7836 */ /* 0x040fe20000000000 */
[----:B------:R-:W-:Y:S02]  /*1510*/  IADD3 R11, PT, PT, -R11, RZ, RZ ;  /* 0x000000ff0b0b7210 */ /* 0x000fe40007ffe1ff */
[----:B------:R-:W-:-:S02]  /*1520*/  LOP3.LUT R5, R5, 0x800000, RZ, 0xfc, !PT ;  /* 0x0080000005057812 */ /* 0x000fc400078efcff */
[----:B------:R-:W-:Y:S02]  /*1530*/  FSETP.NEU.FTZ.AND P0, PT, R3, R12, PT ;  /* 0x0000000c0300720b */ /* 0x000fe40003f1d000 */
[----:B------:R-:W-:Y:S02]  /*1540*/  SHF.L.U32 R14, R5, R14, RZ ;  /* 0x0000000e050e7219 */ /* 0x000fe400000006ff */
[----:B------:R-:W-:Y:S02]  /*1550*/  SEL R12, R11, RZ, P3 ;  /* 0x000000ff0b0c7207 */ /* 0x000fe40001800000 */
[----:B------:R-:W-:Y:S02]  /*1560*/  ISETP.NE.AND P1, PT, R14, RZ, P1 ;  /* 0x000000ff0e00720c */ /* 0x000fe40000f25270 */
[----:B------:R-:W-:Y:S02]  /*1570*/  SHF.R.U32.HI R12, RZ, R12, R5 ;  /* 0x0000000cff0c7219 */ /* 0x000fe40000011605 */
[----:B------:R-:W-:-:S02]  /*1580*/  PLOP3.LUT P0, PT, P0, P1, PT, 0xf8, 0x8f ;  /* 0x00000000008f781c */ /* 0x000fc40000703f70 */
[----:B------:R-:W-:Y:S02]  /*1590*/  SHF.R.U32.HI R14, RZ, 0x1, R12 ;  /* 0x00000001ff0e7819 */ /* 0x000fe4000001160c */
[----:B------:R-:W-:-:S04]  /*15a0*/  SEL R3, RZ, 0x1, !P0 ;  /* 0x00000001ff037807 */ /* 0x000fc80004000000 */
[----:B------:R-:W-:-:S04]  /*15b0*/  LOP3.LUT R3, R3, 0x1, R14, 0xf8, !PT ;  /* 0x0000000103037812 */ /* 0x000fc800078ef80e */
[----:B------:R-:W-:-:S05]  /*15c0*/  LOP3.LUT R3, R3, R12, RZ, 0xc0, !PT ;  /* 0x0000000c03037212 */ /* 0x000fca00078ec0ff */
[----:B------:R-:W-:-:S05]  /*15d0*/  IMAD.IADD R3, R14, 0x1, R3 ;  /* 0x000000010e037824 */ /* 0x000fca00078e0203 */
[----:B------:R-:W-:Y:S01]  /*15e0*/  LOP3.LUT R0, R3, R0, RZ, 0xfc, !PT ;  /* 0x0000000003007212 */ /* 0x000fe200078efcff */
[----:B------:R-:W-:Y:S06]  /*15f0*/  BRA `(.L_x_24) ;  /* 0x0000000000107947 */ /* 0x000fec0003800000 */
.L_x_23:
[----:B------:R-:W-:-:S04]  /*1600*/  LOP3.LUT R0, R0, 0x80000000, RZ, 0xc0, !PT ;  /* 0x8000000000007812 */ /* 0x000fc800078ec0ff */
[----:B------:R-:W-:Y:S01]  /*1610*/  LOP3.LUT R0, R0, 0x7f800000, RZ, 0xfc, !PT ;  /* 0x7f80000000007812 */ /* 0x000fe200078efcff */
[----:B------:R-:W-:Y:S06]  /*1620*/  BRA `(.L_x_24) ;  /* 0x0000000000047947 */ /* 0x000fec0003800000 */
.L_x_22:
[----:B------:R-:W-:-:S07]  /*1630*/  LEA R0, R12, R0, 0x17 ;  /* 0x000000000c007211 */ /* 0x000fce00078eb8ff */
.L_x_24:
[----:B------:R-:W-:Y:S05]  /*1640*/  BSYNC.RECONVERGENT B3 ;  /* 0x0000000000037941 */ /* 0x000fea0003800200 */
.L_x_21:
[----:B------:R-:W-:Y:S05]  /*1650*/  BRA `(.L_x_25) ;  /* 0x0000000000207947 */ /* 0x000fea0003800000 */
.L_x_20:
[----:B------:R-:W-:-:S04]  /*1660*/  LOP3.LUT R0, R13, 0x80000000, R12, 0x48, !PT ;  /* 0x800000000d007812 */ /* 0x000fc800078e480c */
[----:B------:R-:W-:Y:S01]  /*1670*/  LOP3.LUT R0, R0, 0x7f800000, RZ, 0xfc, !PT ;  /* 0x7f80000000007812 */ /* 0x000fe200078efcff */
[----:B------:R-:W-:Y:S06]  /*1680*/  BRA `(.L_x_25) ;  /* 0x0000000000147947 */ /* 0x000fec0003800000 */
.L_x_19:
[----:B------:R-:W-:Y:S01]  /*1690*/  LOP3.LUT R0, R13, 0x80000000, R12, 0x48, !PT ;  /* 0x800000000d007812 */ /* 0x000fe200078e480c */
[----:B------:R-:W-:Y:S06]  /*16a0*/  BRA `(.L_x_25) ;  /* 0x00000000000c7947 */ /* 0x000fec0003800000 */
.L_x_18:
[----:B------:R-:W0:Y:S01]  /*16b0*/  MUFU.RSQ R0, -QNAN ;  /* 0xffc0000000007908 */ /* 0x000e220000001400 */
[----:B------:R-:W-:Y:S05]  /*16c0*/  BRA `(.L_x_25) ;  /* 0x0000000000047947 */ /* 0x000fea0003800000 */
.L_x_17:
[----:B------:R-:W-:-:S07]  /*16d0*/  FADD.FTZ R0, R0, R3 ;  /* 0x0000000300007221 */ /* 0x000fce0000010000 */
.L_x_25:
[----:B------:R-:W-:Y:S05]  /*16e0*/  BSYNC.RECONVERGENT B2 ;  /* 0x0000000000027941 */ /* 0x000fea0003800200 */
.L_x_15:
[----:B------:R-:W-:-:S04]  /*16f0*/  IMAD.MOV.U32 R5, RZ, RZ, 0x0 ;  /* 0x00000000ff057424 */ /* 0x000fc800078e00ff */
[----:B0-----:R-:W-:Y:S05]  /*1700*/  RET.REL.NODEC R4 `(_Z26correlation_forward_kernelPfPKfS1_iiii) ;  /* 0xffffffe8043c7950 */ /* 0x001fea0003c3ffff */
.L_x_26:
[----:B------:R-:W-:-:S00]  /*1710*/  BRA `(.L_x_26) ;  /* 0xfffffffc00fc7947 */ /* 0x000fc0000383ffff */
[----:B------:R-:W-:-:S00]  /*1720*/  NOP ;  /* 0x0000000000007918 */ /* 0x000fc00000000000 */
        /* <DEDUP_REMOVED lines=13> */
.L_x_27:


//--------------------- .nv.shared.reserved.0     --------------------------
	.section	.nv.shared.reserved.0,"aw",@nobits
	.weak		__nv_reservedSMEM_offset_0_alias
	.size		__nv_reservedSMEM_offset_0_alias, 0, 64
	.other		__nv_reservedSMEM_offset_0_alias,@"STO_CUDA_RESERVED_SHARED STV_DEFAULT"
__nv_reservedSMEM_offset_0_alias:
	.zero		0
	.zero		64


//--------------------- .nv.constant0._Z26correlation_forward_kernelPfPKfS1_iiii --------------------------
	.section	.nv.constant0._Z26correlation_forward_kernelPfPKfS1_iiii,"a",@progbits
	.sectionflags	@""
	.align	4
.nv.constant0._Z26correlation_forward_kernelPfPKfS1_iiii:
	.zero		936


//--------------------- SYMBOLS --------------------------

	.type		.nv.reservedSmem.offset0,@object
	.size		.nv.reservedSmem.offset0,0x4
